//
// Generated by NVIDIA NVVM Compiler
//
// Compiler Build ID: CL-36424714
// Cuda compilation tools, release 13.0, V13.0.88
// Based on NVVM 20.0.0
//

.version 9.0
.target sm_100
.address_size 64

	// .globl	_Z9blurImagePfS_mm

.visible .entry _Z9blurImagePfS_mm(
	.param .u64 .ptr .align 1 _Z9blurImagePfS_mm_param_0,
	.param .u64 .ptr .align 1 _Z9blurImagePfS_mm_param_1,
	.param .u64 _Z9blurImagePfS_mm_param_2,
	.param .u64 _Z9blurImagePfS_mm_param_3
)
{


	ret;

}


// ===== COMPILED SASS (sm_100) =====

	.target	sm_100

	.elftype	@"ET_EXEC"


//--------------------- .note.nv.tkinfo           --------------------------
	.section	.note.nv.tkinfo,"",@"SHT_NOTE"
	.sectionflags	@"SHF_NOTE_NV_TKINFO"
	.tkinfo
        /*0018*/ 	.word	0x00000002
        /*0030*/ 	.string	""
        /*0030*/ 	.string	"ptxas"
        /*0030*/ 	.string	"Cuda compilation tools, release 13.0, V13.0.88"
        /*0030*/ 	.string	"Build cuda_13.0.r13.0/compiler.36424714_0"
        /*0030*/ 	.string	"-arch sm_100 -m 64 "



//--------------------- .note.nv.cuinfo           --------------------------
	.section	.note.nv.cuinfo,"",@"SHT_NOTE"
	.sectionflags	@"SHF_NOTE_NV_CUINFO"
        /*0018*/ 	.short	0x0002
        /*001a*/ 	.short	0x0064
        /*001c*/ 	.short	0x0082
	.zero		2


//--------------------- .nv.info                  --------------------------
	.section	.nv.info,"",@"SHT_CUDA_INFO"
	.align	4


	//----- nvinfo : EIATTR_REGCOUNT
	.align		4
        /*0000*/ 	.byte	0x04, 0x2f
        /*0002*/ 	.short	(.L_1 - .L_0)
	.align		4
.L_0:
        /*0004*/ 	.word	index@(_Z9blurImagePfS_mm)
        /*0008*/ 	.word	0x00000004


	//----- nvinfo : EIATTR_FRAME_SIZE
	.align		4
.L_1:
        /*000c*/ 	.byte	0x04, 0x11
        /*000e*/ 	.short	(.L_3 - .L_2)
	.align		4
.L_2:
        /*0010*/ 	.word	index@(_Z9blurImagePfS_mm)
        /*0014*/ 	.word	0x00000000


	//----- nvinfo : EIATTR_MIN_STACK_SIZE
	.align		4
.L_3:
        /*0018*/ 	.byte	0x04, 0x12
        /*001a*/ 	.short	(.L_5 - .L_4)
	.align		4
.L_4:
        /*001c*/ 	.word	index@(_Z9blurImagePfS_mm)
        /*0020*/ 	.word	0x00000000
.L_5:


//--------------------- .nv.compat                --------------------------
	.section	.nv.compat,"",@"SHT_CUDA_COMPAT_INFO"
	.align	4
        /*0000*/ 	.byte	0x02, 0x09, 0x00, 0x00, 0x02, 0x02, 0x01, 0x00, 0x02, 0x05, 0x05, 0x00, 0x03, 0x07, 0x01, 0x01
        /*0010*/ 	.byte	0x02, 0x03, 0x00, 0x00, 0x02, 0x06, 0x01, 0x00, 0x04, 0x0b, 0x08, 0x00, 0x09, 0x00, 0x00, 0x00
        /*0020*/ 	.byte	0x00, 0x00, 0x00, 0x00


//--------------------- .nv.info._Z9blurImagePfS_mm --------------------------
	.section	.nv.info._Z9blurImagePfS_mm,"",@"SHT_CUDA_INFO"
	.sectionflags	@""
	.align	4


	//----- nvinfo : EIATTR_CUDA_API_VERSION
	.align		4
        /*0000*/ 	.byte	0x04, 0x37
        /*0002*/ 	.short	(.L_7 - .L_6)
.L_6:
        /*0004*/ 	.word	0x00000082


	//----- nvinfo : EIATTR_KPARAM_INFO
	.align		4
.L_7:
        /*0008*/ 	.byte	0x04, 0x17
        /*000a*/ 	.short	(.L_9 - .L_8)
.L_8:
        /*000c*/ 	.word	0x00000000
        /*0010*/ 	.short	0x0003
        /*0012*/ 	.short	0x0018
        /*0014*/ 	.byte	0x00, 0xf0, 0x21, 0x00


	//----- nvinfo : EIATTR_KPARAM_INFO
	.align		4
.L_9:
        /*0018*/ 	.byte	0x04, 0x17
        /*001a*/ 	.short	(.L_11 - .L_10)
.L_10:
        /*001c*/ 	.word	0x00000000
        /*0020*/ 	.short	0x0002
        /*0022*/ 	.short	0x0010
        /*0024*/ 	.byte	0x00, 0xf0, 0x21, 0x00


	//----- nvinfo : EIATTR_KPARAM_INFO
	.align		4
.L_11:
        /*0028*/ 	.byte	0x04, 0x17
        /*002a*/ 	.short	(.L_13 - .L_12)
.L_12:
        /*002c*/ 	.word	0x00000000
        /*0030*/ 	.short	0x0001
        /*0032*/ 	.short	0x0008
        /*0034*/ 	.byte	0x00, 0xf5, 0x21, 0x00


	//----- nvinfo : EIATTR_KPARAM_INFO
	.align		4
.L_13:
        /*0038*/ 	.byte	0x04, 0x17
        /*003a*/ 	.short	(.L_15 - .L_14)
.L_14:
        /*003c*/ 	.word	0x00000000
        /*0040*/ 	.short	0x0000
        /*0042*/ 	.short	0x0000
        /*0044*/ 	.byte	0x00, 0xf5, 0x21, 0x00


	//----- nvinfo : EIATTR_SPARSE_MMA_MASK
	.align		4
.L_15:
        /*0048*/ 	.byte	0x03, 0x50
        /*004a*/ 	.short	0x0000


	//----- nvinfo : EIATTR_MAXREG_COUNT
	.align		4
        /*004c*/ 	.byte	0x03, 0x1b
        /*004e*/ 	.short	0x00ff


	//----- nvinfo : EIATTR_MERCURY_ISA_VERSION
	.align		4
        /*0050*/ 	.byte	0x03, 0x5f
        /*0052*/ 	.short	0x0101


	//----- nvinfo : EIATTR_VRC_CTA_INIT_COUNT
	.align		4
        /*0054*/ 	.byte	0x02, 0x4a
	.zero		1
	.zero		1


	//----- nvinfo : EIATTR_EXIT_INSTR_OFFSETS
	.align		4
        /*0058*/ 	.byte	0x04, 0x1c
        /*005a*/ 	.short	(.L_17 - .L_16)


	//   ....[0]....
.L_16:
        /*005c*/ 	.word	0x00000010


	//----- nvinfo : EIATTR_CBANK_PARAM_SIZE
	.align		4
.L_17:
        /*0060*/ 	.byte	0x03, 0x19
        /*0062*/ 	.short	0x0020


	//----- nvinfo : EIATTR_PARAM_CBANK
	.align		4
        /*0064*/ 	.byte	0x04, 0x0a
        /*0066*/ 	.short	(.L_19 - .L_18)
	.align		4
.L_18:
        /*0068*/ 	.word	index@(.nv.constant0._Z9blurImagePfS_mm)
        /*006c*/ 	.short	0x0380
        /*006e*/ 	.short	0x0020


	//----- nvinfo : EIATTR_SW_WAR
	.align		4
.L_19:
        /*0070*/ 	.byte	0x04, 0x36
        /*0072*/ 	.short	(.L_21 - .L_20)
.L_20:
        /*0074*/ 	.word	0x00000008
.L_21:


//--------------------- .nv.callgraph             --------------------------
	.section	.nv.callgraph,"",@"SHT_CUDA_CALLGRAPH"
	.align	4
	.sectionentsize	8
	.align		4
        /*0000*/ 	.word	0x00000000
	.align		4
        /*0004*/ 	.word	0xffffffff
	.align		4
        /*0008*/ 	.word	0x00000000
	.align		4
        /*000c*/ 	.word	0xfffffffe
	.align		4
        /*0010*/ 	.word	0x00000000
	.align		4
        /*0014*/ 	.word	0xfffffffd
	.align		4
        /*0018*/ 	.word	0x00000000
	.align		4
        /*001c*/ 	.word	0xfffffffc


//--------------------- .text._Z9blurImagePfS_mm  --------------------------
	.section	.text._Z9blurImagePfS_mm,"ax",@progbits
	.align	128
        .global         _Z9blurImagePfS_mm
        .type           _Z9blurImagePfS_mm,@function
        .size           _Z9blurImagePfS_mm,(.L_x_1 - _Z9blurImagePfS_mm)
        .other          _Z9blurImagePfS_mm,@"STO_CUDA_ENTRY STV_DEFAULT"
_Z9blurImagePfS_mm:
.text._Z9blurImagePfS_mm:
[----:B------:R-:W-:Y:S01]  /*0000*/  LDC R1, c[0x0][0x37c] ;  /* 0x0000df00ff017b82 */ /* 0x000fe20000000800 */
[----:B------:R-:W-:Y:S05]  /*0010*/  EXIT ;  /* 0x000000000000794d */ /* 0x000fea0003800000 */
.L_x_0:
[----:B------:R-:W-:-:S00]  /*0020*/  BRA `(.L_x_0) ;  /* 0xfffffffc00fc7947 */ /* 0x000fc0000383ffff */
[----:B------:R-:W-:-:S00]  /*0030*/  NOP ;  /* 0x0000000000007918 */ /* 0x000fc00000000000 */
        /* <DEDUP_REMOVED lines=12> */
.L_x_1:


//--------------------- .nv.shared.reserved.0     --------------------------
	.section	.nv.shared.reserved.0,"aw",@nobits
	.weak		__nv_reservedSMEM_offset_0_alias
	.size		__nv_reservedSMEM_offset_0_alias, 0, 64
	.other		__nv_reservedSMEM_offset_0_alias,@"STO_CUDA_RESERVED_SHARED STV_DEFAULT"
__nv_reservedSMEM_offset_0_alias:
	.zero		0
	.zero		64


//--------------------- .nv.constant0._Z9blurImagePfS_mm --------------------------
	.section	.nv.constant0._Z9blurImagePfS_mm,"a",@progbits
	.sectionflags	@""
	.align	4
.nv.constant0._Z9blurImagePfS_mm:
	.zero		928


//--------------------- SYMBOLS --------------------------

	.type		.nv.reservedSmem.offset0,@object
	.size		.nv.reservedSmem.offset0,0x4
